//
// Generated by NVIDIA NVVM Compiler
//
// Compiler Build ID: CL-36424714
// Cuda compilation tools, release 13.0, V13.0.88
// Based on NVVM 20.0.0
//

.version 9.0
.target sm_100
.address_size 64

	// .globl	_Z11fill_memoryPhPx
.extern .func  (.param .b32 func_retval0) vprintf
(
	.param .b64 vprintf_param_0,
	.param .b64 vprintf_param_1
)
;
.global .align 1 .b8 $str[17] = {48, 49, 50, 51, 52, 53, 54, 55, 56, 57, 97, 98, 99, 100, 101, 102};
.global .align 1 .b8 $str$1[4] = {37, 115, 10};

.visible .entry _Z11fill_memoryPhPx(
	.param .u64 .ptr .align 1 _Z11fill_memoryPhPx_param_0,
	.param .u64 .ptr .align 1 _Z11fill_memoryPhPx_param_1
)
{
	.reg .pred 	%p<2>;
	.reg .b32 	%r<5>;
	.reg .b64 	%rd<57>;

	ld.param.u64 	%rd5, [_Z11fill_memoryPhPx_param_0];
	ld.param.u64 	%rd6, [_Z11fill_memoryPhPx_param_1];
	cvta.to.global.u64 	%rd7, %rd5;
	cvta.to.global.u64 	%rd1, %rd6;
	add.s64 	%rd56, %rd7, 64;
	mov.b32 	%r4, 0;
$L__BB0_1:
	ld.global.u64 	%rd8, [%rd1];
	mad.lo.s64 	%rd9, %rd8, 25214903917, 11;
	and.b64  	%rd10, %rd9, 281474976710655;
	st.global.u64 	[%rd1], %rd10;
	st.global.u64 	[%rd56+-64], %rd10;
	ld.global.u64 	%rd11, [%rd1];
	mad.lo.s64 	%rd12, %rd11, 25214903917, 11;
	and.b64  	%rd13, %rd12, 281474976710655;
	st.global.u64 	[%rd1], %rd13;
	st.global.u64 	[%rd56+-56], %rd13;
	ld.global.u64 	%rd14, [%rd1];
	mad.lo.s64 	%rd15, %rd14, 25214903917, 11;
	and.b64  	%rd16, %rd15, 281474976710655;
	st.global.u64 	[%rd1], %rd16;
	st.global.u64 	[%rd56+-48], %rd16;
	ld.global.u64 	%rd17, [%rd1];
	mad.lo.s64 	%rd18, %rd17, 25214903917, 11;
	and.b64  	%rd19, %rd18, 281474976710655;
	st.global.u64 	[%rd1], %rd19;
	st.global.u64 	[%rd56+-40], %rd19;
	ld.global.u64 	%rd20, [%rd1];
	mad.lo.s64 	%rd21, %rd20, 25214903917, 11;
	and.b64  	%rd22, %rd21, 281474976710655;
	st.global.u64 	[%rd1], %rd22;
	st.global.u64 	[%rd56+-32], %rd22;
	ld.global.u64 	%rd23, [%rd1];
	mad.lo.s64 	%rd24, %rd23, 25214903917, 11;
	and.b64  	%rd25, %rd24, 281474976710655;
	st.global.u64 	[%rd1], %rd25;
	st.global.u64 	[%rd56+-24], %rd25;
	ld.global.u64 	%rd26, [%rd1];
	mad.lo.s64 	%rd27, %rd26, 25214903917, 11;
	and.b64  	%rd28, %rd27, 281474976710655;
	st.global.u64 	[%rd1], %rd28;
	st.global.u64 	[%rd56+-16], %rd28;
	ld.global.u64 	%rd29, [%rd1];
	mad.lo.s64 	%rd30, %rd29, 25214903917, 11;
	and.b64  	%rd31, %rd30, 281474976710655;
	st.global.u64 	[%rd1], %rd31;
	st.global.u64 	[%rd56+-8], %rd31;
	ld.global.u64 	%rd32, [%rd1];
	mad.lo.s64 	%rd33, %rd32, 25214903917, 11;
	and.b64  	%rd34, %rd33, 281474976710655;
	st.global.u64 	[%rd1], %rd34;
	st.global.u64 	[%rd56], %rd34;
	ld.global.u64 	%rd35, [%rd1];
	mad.lo.s64 	%rd36, %rd35, 25214903917, 11;
	and.b64  	%rd37, %rd36, 281474976710655;
	st.global.u64 	[%rd1], %rd37;
	st.global.u64 	[%rd56+8], %rd37;
	ld.global.u64 	%rd38, [%rd1];
	mad.lo.s64 	%rd39, %rd38, 25214903917, 11;
	and.b64  	%rd40, %rd39, 281474976710655;
	st.global.u64 	[%rd1], %rd40;
	st.global.u64 	[%rd56+16], %rd40;
	ld.global.u64 	%rd41, [%rd1];
	mad.lo.s64 	%rd42, %rd41, 25214903917, 11;
	and.b64  	%rd43, %rd42, 281474976710655;
	st.global.u64 	[%rd1], %rd43;
	st.global.u64 	[%rd56+24], %rd43;
	ld.global.u64 	%rd44, [%rd1];
	mad.lo.s64 	%rd45, %rd44, 25214903917, 11;
	and.b64  	%rd46, %rd45, 281474976710655;
	st.global.u64 	[%rd1], %rd46;
	st.global.u64 	[%rd56+32], %rd46;
	ld.global.u64 	%rd47, [%rd1];
	mad.lo.s64 	%rd48, %rd47, 25214903917, 11;
	and.b64  	%rd49, %rd48, 281474976710655;
	st.global.u64 	[%rd1], %rd49;
	st.global.u64 	[%rd56+40], %rd49;
	ld.global.u64 	%rd50, [%rd1];
	mad.lo.s64 	%rd51, %rd50, 25214903917, 11;
	and.b64  	%rd52, %rd51, 281474976710655;
	st.global.u64 	[%rd1], %rd52;
	st.global.u64 	[%rd56+48], %rd52;
	ld.global.u64 	%rd53, [%rd1];
	mad.lo.s64 	%rd54, %rd53, 25214903917, 11;
	and.b64  	%rd55, %rd54, 281474976710655;
	st.global.u64 	[%rd1], %rd55;
	st.global.u64 	[%rd56+56], %rd55;
	add.s32 	%r4, %r4, 16;
	add.s64 	%rd56, %rd56, 128;
	setp.ne.s32 	%p1, %r4, 2097152;
	@%p1 bra 	$L__BB0_1;
	ret;

}
	// .globl	_Z9gen_noncejPhS_b
.visible .entry _Z9gen_noncejPhS_b(
	.param .u32 _Z9gen_noncejPhS_b_param_0,
	.param .u64 .ptr .align 1 _Z9gen_noncejPhS_b_param_1,
	.param .u64 .ptr .align 1 _Z9gen_noncejPhS_b_param_2,
	.param .u8 _Z9gen_noncejPhS_b_param_3
)
{
	.local .align 8 .b8 	__local_depot1[8];
	.reg .b64 	%SP;
	.reg .b64 	%SPL;
	.reg .pred 	%p<2>;
	.reg .b16 	%rs<98>;
	.reg .b32 	%r<36>;
	.reg .b64 	%rd<124>;

	mov.u64 	%SPL, __local_depot1;
	cvta.local.u64 	%SP, %SPL;
	ld.param.u32 	%r1, [_Z9gen_noncejPhS_b_param_0];
	ld.param.u64 	%rd1, [_Z9gen_noncejPhS_b_param_1];
	ld.param.u64 	%rd2, [_Z9gen_noncejPhS_b_param_2];
	ld.param.s8 	%rs1, [_Z9gen_noncejPhS_b_param_3];
	cvta.to.global.u64 	%rd3, %rd2;
	cvta.to.global.u64 	%rd4, %rd1;
	cvt.u64.u32 	%rd5, %r1;
	add.s64 	%rd6, %rd3, %rd5;
	ld.global.u8 	%rs2, [%rd6];
	shr.u16 	%rs3, %rs2, 4;
	cvt.u64.u16 	%rd7, %rs3;
	mov.u64 	%rd8, $str;
	add.s64 	%rd9, %rd8, %rd7;
	ld.global.nc.u8 	%rs4, [%rd9];
	cvt.u16.u8 	%rs5, %rs4;
	st.global.u8 	[%rd4], %rs5;
	add.s32 	%r2, %r1, 7670109;
	and.b32  	%r3, %r2, 16777215;
	cvt.u64.u32 	%rd10, %r3;
	add.s64 	%rd11, %rd3, %rd10;
	ld.global.u8 	%rd12, [%rd11];
	and.b64  	%rd13, %rd12, 15;
	add.s64 	%rd14, %rd8, %rd13;
	ld.global.nc.u8 	%rs6, [%rd14];
	cvt.u16.u8 	%rs7, %rs6;
	st.global.u8 	[%rd4+1], %rs7;
	ld.global.u8 	%rs8, [%rd11];
	shr.u16 	%rs9, %rs8, 4;
	cvt.u64.u16 	%rd15, %rs9;
	add.s64 	%rd16, %rd8, %rd15;
	ld.global.nc.u8 	%rs10, [%rd16];
	cvt.u16.u8 	%rs11, %rs10;
	st.global.u8 	[%rd4+2], %rs11;
	add.s32 	%r4, %r1, 15340218;
	and.b32  	%r5, %r4, 16777215;
	cvt.u64.u32 	%rd17, %r5;
	add.s64 	%rd18, %rd3, %rd17;
	ld.global.u8 	%rd19, [%rd18];
	and.b64  	%rd20, %rd19, 15;
	add.s64 	%rd21, %rd8, %rd20;
	ld.global.nc.u8 	%rs12, [%rd21];
	cvt.u16.u8 	%rs13, %rs12;
	st.global.u8 	[%rd4+3], %rs13;
	ld.global.u8 	%rs14, [%rd18];
	shr.u16 	%rs15, %rs14, 4;
	cvt.u64.u16 	%rd22, %rs15;
	add.s64 	%rd23, %rd8, %rd22;
	ld.global.nc.u8 	%rs16, [%rd23];
	cvt.u16.u8 	%rs17, %rs16;
	st.global.u8 	[%rd4+4], %rs17;
	add.s32 	%r6, %r1, 6233111;
	and.b32  	%r7, %r6, 16777215;
	cvt.u64.u32 	%rd24, %r7;
	add.s64 	%rd25, %rd3, %rd24;
	ld.global.u8 	%rd26, [%rd25];
	and.b64  	%rd27, %rd26, 15;
	add.s64 	%rd28, %rd8, %rd27;
	ld.global.nc.u8 	%rs18, [%rd28];
	cvt.u16.u8 	%rs19, %rs18;
	st.global.u8 	[%rd4+5], %rs19;
	ld.global.u8 	%rs20, [%rd25];
	shr.u16 	%rs21, %rs20, 4;
	cvt.u64.u16 	%rd29, %rs21;
	add.s64 	%rd30, %rd8, %rd29;
	ld.global.nc.u8 	%rs22, [%rd30];
	cvt.u16.u8 	%rs23, %rs22;
	st.global.u8 	[%rd4+6], %rs23;
	add.s32 	%r8, %r1, 13903220;
	and.b32  	%r9, %r8, 16777215;
	cvt.u64.u32 	%rd31, %r9;
	add.s64 	%rd32, %rd3, %rd31;
	ld.global.u8 	%rd33, [%rd32];
	and.b64  	%rd34, %rd33, 15;
	add.s64 	%rd35, %rd8, %rd34;
	ld.global.nc.u8 	%rs24, [%rd35];
	cvt.u16.u8 	%rs25, %rs24;
	st.global.u8 	[%rd4+7], %rs25;
	ld.global.u8 	%rs26, [%rd32];
	shr.u16 	%rs27, %rs26, 4;
	cvt.u64.u16 	%rd36, %rs27;
	add.s64 	%rd37, %rd8, %rd36;
	ld.global.nc.u8 	%rs28, [%rd37];
	cvt.u16.u8 	%rs29, %rs28;
	st.global.u8 	[%rd4+8], %rs29;
	add.s32 	%r10, %r1, 4796113;
	and.b32  	%r11, %r10, 16777215;
	cvt.u64.u32 	%rd38, %r11;
	add.s64 	%rd39, %rd3, %rd38;
	ld.global.u8 	%rd40, [%rd39];
	and.b64  	%rd41, %rd40, 15;
	add.s64 	%rd42, %rd8, %rd41;
	ld.global.nc.u8 	%rs30, [%rd42];
	cvt.u16.u8 	%rs31, %rs30;
	st.global.u8 	[%rd4+9], %rs31;
	ld.global.u8 	%rs32, [%rd39];
	shr.u16 	%rs33, %rs32, 4;
	cvt.u64.u16 	%rd43, %rs33;
	add.s64 	%rd44, %rd8, %rd43;
	ld.global.nc.u8 	%rs34, [%rd44];
	cvt.u16.u8 	%rs35, %rs34;
	st.global.u8 	[%rd4+10], %rs35;
	add.s32 	%r12, %r1, 12466222;
	and.b32  	%r13, %r12, 16777215;
	cvt.u64.u32 	%rd45, %r13;
	add.s64 	%rd46, %rd3, %rd45;
	ld.global.u8 	%rd47, [%rd46];
	and.b64  	%rd48, %rd47, 15;
	add.s64 	%rd49, %rd8, %rd48;
	ld.global.nc.u8 	%rs36, [%rd49];
	cvt.u16.u8 	%rs37, %rs36;
	st.global.u8 	[%rd4+11], %rs37;
	ld.global.u8 	%rs38, [%rd46];
	shr.u16 	%rs39, %rs38, 4;
	cvt.u64.u16 	%rd50, %rs39;
	add.s64 	%rd51, %rd8, %rd50;
	ld.global.nc.u8 	%rs40, [%rd51];
	cvt.u16.u8 	%rs41, %rs40;
	st.global.u8 	[%rd4+12], %rs41;
	add.s32 	%r14, %r1, 3359115;
	and.b32  	%r15, %r14, 16777215;
	cvt.u64.u32 	%rd52, %r15;
	add.s64 	%rd53, %rd3, %rd52;
	ld.global.u8 	%rd54, [%rd53];
	and.b64  	%rd55, %rd54, 15;
	add.s64 	%rd56, %rd8, %rd55;
	ld.global.nc.u8 	%rs42, [%rd56];
	cvt.u16.u8 	%rs43, %rs42;
	st.global.u8 	[%rd4+13], %rs43;
	ld.global.u8 	%rs44, [%rd53];
	shr.u16 	%rs45, %rs44, 4;
	cvt.u64.u16 	%rd57, %rs45;
	add.s64 	%rd58, %rd8, %rd57;
	ld.global.nc.u8 	%rs46, [%rd58];
	cvt.u16.u8 	%rs47, %rs46;
	st.global.u8 	[%rd4+14], %rs47;
	add.s32 	%r16, %r1, 11029224;
	and.b32  	%r17, %r16, 16777215;
	cvt.u64.u32 	%rd59, %r17;
	add.s64 	%rd60, %rd3, %rd59;
	ld.global.u8 	%rd61, [%rd60];
	and.b64  	%rd62, %rd61, 15;
	add.s64 	%rd63, %rd8, %rd62;
	ld.global.nc.u8 	%rs48, [%rd63];
	cvt.u16.u8 	%rs49, %rs48;
	st.global.u8 	[%rd4+15], %rs49;
	ld.global.u8 	%rs50, [%rd60];
	shr.u16 	%rs51, %rs50, 4;
	cvt.u64.u16 	%rd64, %rs51;
	add.s64 	%rd65, %rd8, %rd64;
	ld.global.nc.u8 	%rs52, [%rd65];
	cvt.u16.u8 	%rs53, %rs52;
	st.global.u8 	[%rd4+16], %rs53;
	add.s32 	%r18, %r1, 1922117;
	and.b32  	%r19, %r18, 16777215;
	cvt.u64.u32 	%rd66, %r19;
	add.s64 	%rd67, %rd3, %rd66;
	ld.global.u8 	%rd68, [%rd67];
	and.b64  	%rd69, %rd68, 15;
	add.s64 	%rd70, %rd8, %rd69;
	ld.global.nc.u8 	%rs54, [%rd70];
	cvt.u16.u8 	%rs55, %rs54;
	st.global.u8 	[%rd4+17], %rs55;
	ld.global.u8 	%rs56, [%rd67];
	shr.u16 	%rs57, %rs56, 4;
	cvt.u64.u16 	%rd71, %rs57;
	add.s64 	%rd72, %rd8, %rd71;
	ld.global.nc.u8 	%rs58, [%rd72];
	cvt.u16.u8 	%rs59, %rs58;
	st.global.u8 	[%rd4+18], %rs59;
	add.s32 	%r20, %r1, 9592226;
	and.b32  	%r21, %r20, 16777215;
	cvt.u64.u32 	%rd73, %r21;
	add.s64 	%rd74, %rd3, %rd73;
	ld.global.u8 	%rd75, [%rd74];
	and.b64  	%rd76, %rd75, 15;
	add.s64 	%rd77, %rd8, %rd76;
	ld.global.nc.u8 	%rs60, [%rd77];
	cvt.u16.u8 	%rs61, %rs60;
	st.global.u8 	[%rd4+19], %rs61;
	ld.global.u8 	%rs62, [%rd74];
	shr.u16 	%rs63, %rs62, 4;
	cvt.u64.u16 	%rd78, %rs63;
	add.s64 	%rd79, %rd8, %rd78;
	ld.global.nc.u8 	%rs64, [%rd79];
	cvt.u16.u8 	%rs65, %rs64;
	st.global.u8 	[%rd4+20], %rs65;
	add.s32 	%r22, %r1, 485119;
	and.b32  	%r23, %r22, 16777215;
	cvt.u64.u32 	%rd80, %r23;
	add.s64 	%rd81, %rd3, %rd80;
	ld.global.u8 	%rd82, [%rd81];
	and.b64  	%rd83, %rd82, 15;
	add.s64 	%rd84, %rd8, %rd83;
	ld.global.nc.u8 	%rs66, [%rd84];
	cvt.u16.u8 	%rs67, %rs66;
	st.global.u8 	[%rd4+21], %rs67;
	ld.global.u8 	%rs68, [%rd81];
	shr.u16 	%rs69, %rs68, 4;
	cvt.u64.u16 	%rd85, %rs69;
	add.s64 	%rd86, %rd8, %rd85;
	ld.global.nc.u8 	%rs70, [%rd86];
	cvt.u16.u8 	%rs71, %rs70;
	st.global.u8 	[%rd4+22], %rs71;
	add.s32 	%r24, %r1, 8155228;
	and.b32  	%r25, %r24, 16777215;
	cvt.u64.u32 	%rd87, %r25;
	add.s64 	%rd88, %rd3, %rd87;
	ld.global.u8 	%rd89, [%rd88];
	and.b64  	%rd90, %rd89, 15;
	add.s64 	%rd91, %rd8, %rd90;
	ld.global.nc.u8 	%rs72, [%rd91];
	cvt.u16.u8 	%rs73, %rs72;
	st.global.u8 	[%rd4+23], %rs73;
	ld.global.u8 	%rs74, [%rd88];
	shr.u16 	%rs75, %rs74, 4;
	cvt.u64.u16 	%rd92, %rs75;
	add.s64 	%rd93, %rd8, %rd92;
	ld.global.nc.u8 	%rs76, [%rd93];
	cvt.u16.u8 	%rs77, %rs76;
	st.global.u8 	[%rd4+24], %rs77;
	add.s32 	%r26, %r1, 15825337;
	and.b32  	%r27, %r26, 16777215;
	cvt.u64.u32 	%rd94, %r27;
	add.s64 	%rd95, %rd3, %rd94;
	ld.global.u8 	%rd96, [%rd95];
	and.b64  	%rd97, %rd96, 15;
	add.s64 	%rd98, %rd8, %rd97;
	ld.global.nc.u8 	%rs78, [%rd98];
	cvt.u16.u8 	%rs79, %rs78;
	st.global.u8 	[%rd4+25], %rs79;
	ld.global.u8 	%rs80, [%rd95];
	shr.u16 	%rs81, %rs80, 4;
	cvt.u64.u16 	%rd99, %rs81;
	add.s64 	%rd100, %rd8, %rd99;
	ld.global.nc.u8 	%rs82, [%rd100];
	cvt.u16.u8 	%rs83, %rs82;
	st.global.u8 	[%rd4+26], %rs83;
	add.s32 	%r28, %r1, 6718230;
	and.b32  	%r29, %r28, 16777215;
	cvt.u64.u32 	%rd101, %r29;
	add.s64 	%rd102, %rd3, %rd101;
	ld.global.u8 	%rd103, [%rd102];
	and.b64  	%rd104, %rd103, 15;
	add.s64 	%rd105, %rd8, %rd104;
	ld.global.nc.u8 	%rs84, [%rd105];
	cvt.u16.u8 	%rs85, %rs84;
	st.global.u8 	[%rd4+27], %rs85;
	ld.global.u8 	%rs86, [%rd102];
	shr.u16 	%rs87, %rs86, 4;
	cvt.u64.u16 	%rd106, %rs87;
	add.s64 	%rd107, %rd8, %rd106;
	ld.global.nc.u8 	%rs88, [%rd107];
	cvt.u16.u8 	%rs89, %rs88;
	st.global.u8 	[%rd4+28], %rs89;
	add.s32 	%r30, %r1, 14388339;
	and.b32  	%r31, %r30, 16777215;
	cvt.u64.u32 	%rd108, %r31;
	add.s64 	%rd109, %rd3, %rd108;
	ld.global.u8 	%rd110, [%rd109];
	and.b64  	%rd111, %rd110, 15;
	add.s64 	%rd112, %rd8, %rd111;
	ld.global.nc.u8 	%rs90, [%rd112];
	cvt.u16.u8 	%rs91, %rs90;
	st.global.u8 	[%rd4+29], %rs91;
	ld.global.u8 	%rs92, [%rd109];
	shr.u16 	%rs93, %rs92, 4;
	cvt.u64.u16 	%rd113, %rs93;
	add.s64 	%rd114, %rd8, %rd113;
	ld.global.nc.u8 	%rs94, [%rd114];
	cvt.u16.u8 	%rs95, %rs94;
	st.global.u8 	[%rd4+30], %rs95;
	add.s32 	%r32, %r1, 5281232;
	and.b32  	%r33, %r32, 16777215;
	cvt.u64.u32 	%rd115, %r33;
	add.s64 	%rd116, %rd3, %rd115;
	ld.global.u8 	%rd117, [%rd116];
	and.b64  	%rd118, %rd117, 15;
	add.s64 	%rd119, %rd8, %rd118;
	ld.global.nc.u8 	%rs96, [%rd119];
	cvt.u16.u8 	%rs97, %rs96;
	st.global.u8 	[%rd4+31], %rs97;
	setp.eq.s16 	%p1, %rs1, 0;
	@%p1 bra 	$L__BB1_2;
	add.u64 	%rd120, %SP, 0;
	add.u64 	%rd121, %SPL, 0;
	st.local.u64 	[%rd121], %rd1;
	mov.u64 	%rd122, $str$1;
	cvta.global.u64 	%rd123, %rd122;
	{ // callseq 0, 0
	.param .b64 param0;
	st.param.b64 	[param0], %rd123;
	.param .b64 param1;
	st.param.b64 	[param1], %rd120;
	.param .b32 retval0;
	call.uni (retval0), 
	vprintf, 
	(
	param0, 
	param1
	);
	ld.param.b32 	%r34, [retval0];
	} // callseq 0
$L__BB1_2:
	ret;

}
	// .globl	_Z4zeroPh
.visible .entry _Z4zeroPh(
	.param .u64 .ptr .align 1 _Z4zeroPh_param_0
)
{
	.reg .b16 	%rs<2>;
	.reg .b64 	%rd<3>;

	ld.param.u64 	%rd1, [_Z4zeroPh_param_0];
	cvta.to.global.u64 	%rd2, %rd1;
	mov.b16 	%rs1, 0;
	st.global.u8 	[%rd2+32], %rs1;
	ret;

}
	// .globl	_Z11ihatemylifexPx
.visible .entry _Z11ihatemylifexPx(
	.param .u64 _Z11ihatemylifexPx_param_0,
	.param .u64 .ptr .align 1 _Z11ihatemylifexPx_param_1
)
{
	.reg .b64 	%rd<4>;

	ld.param.u64 	%rd1, [_Z11ihatemylifexPx_param_0];
	ld.param.u64 	%rd2, [_Z11ihatemylifexPx_param_1];
	cvta.to.global.u64 	%rd3, %rd2;
	st.global.u64 	[%rd3], %rd1;
	ret;

}


// ===== COMPILED SASS (sm_100) =====

	.target	sm_100

	.elftype	@"ET_EXEC"


//--------------------- .note.nv.tkinfo           --------------------------
	.section	.note.nv.tkinfo,"",@"SHT_NOTE"
	.sectionflags	@"SHF_NOTE_NV_TKINFO"
	.tkinfo
        /*0018*/ 	.word	0x00000002
        /*0030*/ 	.string	""
        /*0030*/ 	.string	"ptxas"
        /*0030*/ 	.string	"Cuda compilation tools, release 13.0, V13.0.88"
        /*0030*/ 	.string	"Build cuda_13.0.r13.0/compiler.36424714_0"
        /*0030*/ 	.string	"-arch sm_100 -m 64 "



//--------------------- .note.nv.cuinfo           --------------------------
	.section	.note.nv.cuinfo,"",@"SHT_NOTE"
	.sectionflags	@"SHF_NOTE_NV_CUINFO"
        /*0018*/ 	.short	0x0002
        /*001a*/ 	.short	0x0064
        /*001c*/ 	.short	0x0082
	.zero		2


//--------------------- .nv.info                  --------------------------
	.section	.nv.info,"",@"SHT_CUDA_INFO"
	.align	4


	//----- nvinfo : EIATTR_REGCOUNT
	.align		4
        /*0000*/ 	.byte	0x04, 0x2f
        /*0002*/ 	.short	(.L_3 - .L_2)
	.align		4
.L_2:
        /*0004*/ 	.word	index@(_Z11fill_memoryPhPx)
        /*0008*/ 	.word	0x00000010


	//----- nvinfo : EIATTR_FRAME_SIZE
	.align		4
.L_3:
        /*000c*/ 	.byte	0x04, 0x11
        /*000e*/ 	.short	(.L_5 - .L_4)
	.align		4
.L_4:
        /*0010*/ 	.word	index@(_Z11fill_memoryPhPx)
        /*0014*/ 	.word	0x00000000


	//----- nvinfo : EIATTR_REGCOUNT
	.align		4
.L_5:
        /*0018*/ 	.byte	0x04, 0x2f
        /*001a*/ 	.short	(.L_7 - .L_6)
	.align		4
.L_6:
        /*001c*/ 	.word	index@(_Z9gen_noncejPhS_b)
        /*0020*/ 	.word	0x00000018


	//----- nvinfo : EIATTR_FRAME_SIZE
	.align		4
.L_7:
        /*0024*/ 	.byte	0x04, 0x11
        /*0026*/ 	.short	(.L_9 - .L_8)
	.align		4
.L_8:
        /*0028*/ 	.word	index@(_Z9gen_noncejPhS_b)
        /*002c*/ 	.word	0x00000008


	//----- nvinfo : EIATTR_REGCOUNT
	.align		4
.L_9:
        /*0030*/ 	.byte	0x04, 0x2f
        /*0032*/ 	.short	(.L_11 - .L_10)
	.align		4
.L_10:
        /*0034*/ 	.word	index@(_Z4zeroPh)
        /*0038*/ 	.word	0x00000006


	//----- nvinfo : EIATTR_FRAME_SIZE
	.align		4
.L_11:
        /*003c*/ 	.byte	0x04, 0x11
        /*003e*/ 	.short	(.L_13 - .L_12)
	.align		4
.L_12:
        /*0040*/ 	.word	index@(_Z4zeroPh)
        /*0044*/ 	.word	0x00000000


	//----- nvinfo : EIATTR_REGCOUNT
	.align		4
.L_13:
        /*0048*/ 	.byte	0x04, 0x2f
        /*004a*/ 	.short	(.L_15 - .L_14)
	.align		4
.L_14:
        /*004c*/ 	.word	index@(_Z11ihatemylifexPx)
        /*0050*/ 	.word	0x00000008


	//----- nvinfo : EIATTR_FRAME_SIZE
	.align		4
.L_15:
        /*0054*/ 	.byte	0x04, 0x11
        /*0056*/ 	.short	(.L_17 - .L_16)
	.align		4
.L_16:
        /*0058*/ 	.word	index@(_Z11ihatemylifexPx)
        /*005c*/ 	.word	0x00000000


	//----- nvinfo : EIATTR_MIN_STACK_SIZE
	.align		4
.L_17:
        /*0060*/ 	.byte	0x04, 0x12
        /*0062*/ 	.short	(.L_19 - .L_18)
	.align		4
.L_18:
        /*0064*/ 	.word	index@(_Z11ihatemylifexPx)
        /*0068*/ 	.word	0x00000000


	//----- nvinfo : EIATTR_MIN_STACK_SIZE
	.align		4
.L_19:
        /*006c*/ 	.byte	0x04, 0x12
        /*006e*/ 	.short	(.L_21 - .L_20)
	.align		4
.L_20:
        /*0070*/ 	.word	index@(_Z4zeroPh)
        /*0074*/ 	.word	0x00000000


	//----- nvinfo : EIATTR_MIN_STACK_SIZE
	.align		4
.L_21:
        /*0078*/ 	.byte	0x04, 0x12
        /*007a*/ 	.short	(.L_23 - .L_22)
	.align		4
.L_22:
        /*007c*/ 	.word	index@(_Z9gen_noncejPhS_b)
        /*0080*/ 	.word	0x00000008


	//----- nvinfo : EIATTR_MIN_STACK_SIZE
	.align		4
.L_23:
        /*0084*/ 	.byte	0x04, 0x12
        /*0086*/ 	.short	(.L_25 - .L_24)
	.align		4
.L_24:
        /*0088*/ 	.word	index@(_Z11fill_memoryPhPx)
        /*008c*/ 	.word	0x00000000
.L_25:


//--------------------- .nv.compat                --------------------------
	.section	.nv.compat,"",@"SHT_CUDA_COMPAT_INFO"
	.align	4
        /*0000*/ 	.byte	0x02, 0x09, 0x00, 0x00, 0x02, 0x02, 0x01, 0x00, 0x02, 0x05, 0x05, 0x00, 0x03, 0x07, 0x01, 0x01
        /*0010*/ 	.byte	0x02, 0x03, 0x00, 0x00, 0x02, 0x06, 0x01, 0x00, 0x04, 0x0b, 0x08, 0x00, 0x09, 0x00, 0x00, 0x00
        /*0020*/ 	.byte	0x00, 0x00, 0x00, 0x00


//--------------------- .nv.info._Z11ihatemylifexPx --------------------------
	.section	.nv.info._Z11ihatemylifexPx,"",@"SHT_CUDA_INFO"
	.sectionflags	@""
	.align	4


	//----- nvinfo : EIATTR_CUDA_API_VERSION
	.align		4
        /*0000*/ 	.byte	0x04, 0x37
        /*0002*/ 	.short	(.L_27 - .L_26)
.L_26:
        /*0004*/ 	.word	0x00000082


	//----- nvinfo : EIATTR_KPARAM_INFO
	.align		4
.L_27:
        /*0008*/ 	.byte	0x04, 0x17
        /*000a*/ 	.short	(.L_29 - .L_28)
.L_28:
        /*000c*/ 	.word	0x00000000
        /*0010*/ 	.short	0x0001
        /*0012*/ 	.short	0x0008
        /*0014*/ 	.byte	0x00, 0xf5, 0x21, 0x00


	//----- nvinfo : EIATTR_KPARAM_INFO
	.align		4
.L_29:
        /*0018*/ 	.byte	0x04, 0x17
        /*001a*/ 	.short	(.L_31 - .L_30)
.L_30:
        /*001c*/ 	.word	0x00000000
        /*0020*/ 	.short	0x0000
        /*0022*/ 	.short	0x0000
        /*0024*/ 	.byte	0x00, 0xf0, 0x21, 0x00


	//----- nvinfo : EIATTR_SPARSE_MMA_MASK
	.align		4
.L_31:
        /*0028*/ 	.byte	0x03, 0x50
        /*002a*/ 	.short	0x0000


	//----- nvinfo : EIATTR_MAXREG_COUNT
	.align		4
        /*002c*/ 	.byte	0x03, 0x1b
        /*002e*/ 	.short	0x00ff


	//----- nvinfo : EIATTR_MERCURY_ISA_VERSION
	.align		4
        /*0030*/ 	.byte	0x03, 0x5f
        /*0032*/ 	.short	0x0101


	//----- nvinfo : EIATTR_VRC_CTA_INIT_COUNT
	.align		4
        /*0034*/ 	.byte	0x02, 0x4a
	.zero		1
	.zero		1


	//----- nvinfo : EIATTR_EXIT_INSTR_OFFSETS
	.align		4
        /*0038*/ 	.byte	0x04, 0x1c
        /*003a*/ 	.short	(.L_33 - .L_32)


	//   ....[0]....
.L_32:
        /*003c*/ 	.word	0x00000050


	//----- nvinfo : EIATTR_CBANK_PARAM_SIZE
	.align		4
.L_33:
        /*0040*/ 	.byte	0x03, 0x19
        /*0042*/ 	.short	0x0010


	//----- nvinfo : EIATTR_PARAM_CBANK
	.align		4
        /*0044*/ 	.byte	0x04, 0x0a
        /*0046*/ 	.short	(.L_35 - .L_34)
	.align		4
.L_34:
        /*0048*/ 	.word	index@(.nv.constant0._Z11ihatemylifexPx)
        /*004c*/ 	.short	0x0380
        /*004e*/ 	.short	0x0010


	//----- nvinfo : EIATTR_SW_WAR
	.align		4
.L_35:
        /*0050*/ 	.byte	0x04, 0x36
        /*0052*/ 	.short	(.L_37 - .L_36)
.L_36:
        /*0054*/ 	.word	0x00000008
.L_37:


//--------------------- .nv.info._Z4zeroPh        --------------------------
	.section	.nv.info._Z4zeroPh,"",@"SHT_CUDA_INFO"
	.sectionflags	@""
	.align	4


	//----- nvinfo : EIATTR_CUDA_API_VERSION
	.align		4
        /*0000*/ 	.byte	0x04, 0x37
        /*0002*/ 	.short	(.L_39 - .L_38)
.L_38:
        /*0004*/ 	.word	0x00000082


	//----- nvinfo : EIATTR_KPARAM_INFO
	.align		4
.L_39:
        /*0008*/ 	.byte	0x04, 0x17
        /*000a*/ 	.short	(.L_41 - .L_40)
.L_40:
        /*000c*/ 	.word	0x00000000
        /*0010*/ 	.short	0x0000
        /*0012*/ 	.short	0x0000
        /*0014*/ 	.byte	0x00, 0xf5, 0x21, 0x00


	//----- nvinfo : EIATTR_SPARSE_MMA_MASK
	.align		4
.L_41:
        /*0018*/ 	.byte	0x03, 0x50
        /*001a*/ 	.short	0x0000


	//----- nvinfo : EIATTR_MAXREG_COUNT
	.align		4
        /*001c*/ 	.byte	0x03, 0x1b
        /*001e*/ 	.short	0x00ff


	//----- nvinfo : EIATTR_MERCURY_ISA_VERSION
	.align		4
        /*0020*/ 	.byte	0x03, 0x5f
        /*0022*/ 	.short	0x0101


	//----- nvinfo : EIATTR_VRC_CTA_INIT_COUNT
	.align		4
        /*0024*/ 	.byte	0x02, 0x4a
	.zero		1
	.zero		1


	//----- nvinfo : EIATTR_EXIT_INSTR_OFFSETS
	.align		4
        /*0028*/ 	.byte	0x04, 0x1c
        /*002a*/ 	.short	(.L_43 - .L_42)


	//   ....[0]....
.L_42:
        /*002c*/ 	.word	0x00000040


	//----- nvinfo : EIATTR_CBANK_PARAM_SIZE
	.align		4
.L_43:
        /*0030*/ 	.byte	0x03, 0x19
        /*0032*/ 	.short	0x0008


	//----- nvinfo : EIATTR_PARAM_CBANK
	.align		4
        /*0034*/ 	.byte	0x04, 0x0a
        /*0036*/ 	.short	(.L_45 - .L_44)
	.align		4
.L_44:
        /*0038*/ 	.word	index@(.nv.constant0._Z4zeroPh)
        /*003c*/ 	.short	0x0380
        /*003e*/ 	.short	0x0008


	//----- nvinfo : EIATTR_SW_WAR
	.align		4
.L_45:
        /*0040*/ 	.byte	0x04, 0x36
        /*0042*/ 	.short	(.L_47 - .L_46)
.L_46:
        /*0044*/ 	.word	0x00000008
.L_47:


//--------------------- .nv.info._Z9gen_noncejPhS_b --------------------------
	.section	.nv.info._Z9gen_noncejPhS_b,"",@"SHT_CUDA_INFO"
	.sectionflags	@""
	.align	4


	//----- nvinfo : EIATTR_CUDA_API_VERSION
	.align		4
        /*0000*/ 	.byte	0x04, 0x37
        /*0002*/ 	.short	(.L_49 - .L_48)
.L_48:
        /*0004*/ 	.word	0x00000082


	//----- nvinfo : EIATTR_KPARAM_INFO
	.align		4
.L_49:
        /*0008*/ 	.byte	0x04, 0x17
        /*000a*/ 	.short	(.L_51 - .L_50)
.L_50:
        /*000c*/ 	.word	0x00000000
        /*0010*/ 	.short	0x0003
        /*0012*/ 	.short	0x0018
        /*0014*/ 	.byte	0x00, 0xf0, 0x05, 0x00


	//----- nvinfo : EIATTR_KPARAM_INFO
	.align		4
.L_51:
        /*0018*/ 	.byte	0x04, 0x17
        /*001a*/ 	.short	(.L_53 - .L_52)
.L_52:
        /*001c*/ 	.word	0x00000000
        /*0020*/ 	.short	0x0002
        /*0022*/ 	.short	0x0010
        /*0024*/ 	.byte	0x00, 0xf5, 0x21, 0x00


	//----- nvinfo : EIATTR_KPARAM_INFO
	.align		4
.L_53:
        /*0028*/ 	.byte	0x04, 0x17
        /*002a*/ 	.short	(.L_55 - .L_54)
.L_54:
        /*002c*/ 	.word	0x00000000
        /*0030*/ 	.short	0x0001
        /*0032*/ 	.short	0x0008
        /*0034*/ 	.byte	0x00, 0xf5, 0x21, 0x00


	//----- nvinfo : EIATTR_KPARAM_INFO
	.align		4
.L_55:
        /*0038*/ 	.byte	0x04, 0x17
        /*003a*/ 	.short	(.L_57 - .L_56)
.L_56:
        /*003c*/ 	.word	0x00000000
        /*0040*/ 	.short	0x0000
        /*0042*/ 	.short	0x0000
        /*0044*/ 	.byte	0x00, 0xf0, 0x11, 0x00


	//----- nvinfo : EIATTR_SPARSE_MMA_MASK
	.align		4
.L_57:
        /*0048*/ 	.byte	0x03, 0x50
        /*004a*/ 	.short	0x0000


	//----- nvinfo : EIATTR_MAXREG_COUNT
	.align		4
        /*004c*/ 	.byte	0x03, 0x1b
        /*004e*/ 	.short	0x00ff


	//----- nvinfo : EIATTR_EXTERNS
	.align		4
        /*0050*/ 	.byte	0x04, 0x0f
        /*0052*/ 	.short	(.L_59 - .L_58)


	//   ....[0]....
	.align		4
.L_58:
        /*0054*/ 	.word	index@(vprintf)


	//----- nvinfo : EIATTR_MERCURY_ISA_VERSION
	.align		4
.L_59:
        /*0058*/ 	.byte	0x03, 0x5f
        /*005a*/ 	.short	0x0101


	//----- nvinfo : EIATTR_VRC_CTA_INIT_COUNT
	.align		4
        /*005c*/ 	.byte	0x02, 0x4a
	.zero		1
	.zero		1


	//----- nvinfo : EIATTR_SYSCALL_OFFSETS
	.align		4
        /*0060*/ 	.byte	0x04, 0x46
        /*0062*/ 	.short	(.L_61 - .L_60)


	//   ....[0]....
.L_60:
        /*0064*/ 	.word	0x000014b0


	//----- nvinfo : EIATTR_EXIT_INSTR_OFFSETS
	.align		4
.L_61:
        /*0068*/ 	.byte	0x04, 0x1c
        /*006a*/ 	.short	(.L_63 - .L_62)


	//   ....[0]....
.L_62:
        /*006c*/ 	.word	0x00001400


	//   ....[1]....
        /*0070*/ 	.word	0x000014c0


	//----- nvinfo : EIATTR_CBANK_PARAM_SIZE
	.align		4
.L_63:
        /*0074*/ 	.byte	0x03, 0x19
        /*0076*/ 	.short	0x0019


	//----- nvinfo : EIATTR_PARAM_CBANK
	.align		4
        /*0078*/ 	.byte	0x04, 0x0a
        /*007a*/ 	.short	(.L_65 - .L_64)
	.align		4
.L_64:
        /*007c*/ 	.word	index@(.nv.constant0._Z9gen_noncejPhS_b)
        /*0080*/ 	.short	0x0380
        /*0082*/ 	.short	0x0019


	//----- nvinfo : EIATTR_SW_WAR
	.align		4
.L_65:
        /*0084*/ 	.byte	0x04, 0x36
        /*0086*/ 	.short	(.L_67 - .L_66)
.L_66:
        /*0088*/ 	.word	0x00000008
.L_67:


//--------------------- .nv.info._Z11fill_memoryPhPx --------------------------
	.section	.nv.info._Z11fill_memoryPhPx,"",@"SHT_CUDA_INFO"
	.sectionflags	@""
	.align	4


	//----- nvinfo : EIATTR_CUDA_API_VERSION
	.align		4
        /*0000*/ 	.byte	0x04, 0x37
        /*0002*/ 	.short	(.L_69 - .L_68)
.L_68:
        /*0004*/ 	.word	0x00000082


	//----- nvinfo : EIATTR_KPARAM_INFO
	.align		4
.L_69:
        /*0008*/ 	.byte	0x04, 0x17
        /*000a*/ 	.short	(.L_71 - .L_70)
.L_70:
        /*000c*/ 	.word	0x00000000
        /*0010*/ 	.short	0x0001
        /*0012*/ 	.short	0x0008
        /*0014*/ 	.byte	0x00, 0xf5, 0x21, 0x00


	//----- nvinfo : EIATTR_KPARAM_INFO
	.align		4
.L_71:
        /*0018*/ 	.byte	0x04, 0x17
        /*001a*/ 	.short	(.L_73 - .L_72)
.L_72:
        /*001c*/ 	.word	0x00000000
        /*0020*/ 	.short	0x0000
        /*0022*/ 	.short	0x0000
        /*0024*/ 	.byte	0x00, 0xf5, 0x21, 0x00


	//----- nvinfo : EIATTR_SPARSE_MMA_MASK
	.align		4
.L_73:
        /*0028*/ 	.byte	0x03, 0x50
        /*002a*/ 	.short	0x0000


	//----- nvinfo : EIATTR_MAXREG_COUNT
	.align		4
        /*002c*/ 	.byte	0x03, 0x1b
        /*002e*/ 	.short	0x00ff


	//----- nvinfo : EIATTR_MERCURY_ISA_VERSION
	.align		4
        /*0030*/ 	.byte	0x03, 0x5f
        /*0032*/ 	.short	0x0101


	//----- nvinfo : EIATTR_VRC_CTA_INIT_COUNT
	.align		4
        /*0034*/ 	.byte	0x02, 0x4a
	.zero		1
	.zero		1


	//----- nvinfo : EIATTR_EXIT_INSTR_OFFSETS
	.align		4
        /*0038*/ 	.byte	0x04, 0x1c
        /*003a*/ 	.short	(.L_75 - .L_74)


	//   ....[0]....
.L_74:
        /*003c*/ 	.word	0x00000930


	//----- nvinfo : EIATTR_CBANK_PARAM_SIZE
	.align		4
.L_75:
        /*0040*/ 	.byte	0x03, 0x19
        /*0042*/ 	.short	0x0010


	//----- nvinfo : EIATTR_PARAM_CBANK
	.align		4
        /*0044*/ 	.byte	0x04, 0x0a
        /*0046*/ 	.short	(.L_77 - .L_76)
	.align		4
.L_76:
        /*0048*/ 	.word	index@(.nv.constant0._Z11fill_memoryPhPx)
        /*004c*/ 	.short	0x0380
        /*004e*/ 	.short	0x0010


	//----- nvinfo : EIATTR_SW_WAR
	.align		4
.L_77:
        /*0050*/ 	.byte	0x04, 0x36
        /*0052*/ 	.short	(.L_79 - .L_78)
.L_78:
        /*0054*/ 	.word	0x00000008
.L_79:


//--------------------- .nv.callgraph             --------------------------
	.section	.nv.callgraph,"",@"SHT_CUDA_CALLGRAPH"
	.align	4
	.sectionentsize	8
	.align		4
        /*0000*/ 	.word	0x00000000
	.align		4
        /*0004*/ 	.word	0xffffffff
	.align		4
        /*0008*/ 	.word	index@(_Z9gen_noncejPhS_b)
	.align		4
        /*000c*/ 	.word	index@(vprintf)
	.align		4
        /*0010*/ 	.word	0x00000000
	.align		4
        /*0014*/ 	.word	0xfffffffe
	.align		4
        /*0018*/ 	.word	0x00000000
	.align		4
        /*001c*/ 	.word	0xfffffffd
	.align		4
        /*0020*/ 	.word	0x00000000
	.align		4
        /*0024*/ 	.word	0xfffffffc


//--------------------- .nv.constant4             --------------------------
	.section	.nv.constant4,"a",@progbits
	.align	8
	.align		8
.nv.constant4:
        /*0000*/ 	.dword	$str
	.align		8
        /*0008*/ 	.dword	$str$1
	.align		8
        /*0010*/ 	.dword	vprintf


//--------------------- .text._Z11ihatemylifexPx  --------------------------
	.section	.text._Z11ihatemylifexPx,"ax",@progbits
	.align	128
        .global         _Z11ihatemylifexPx
        .type           _Z11ihatemylifexPx,@function
        .size           _Z11ihatemylifexPx,(.L_x_6 - _Z11ihatemylifexPx)
        .other          _Z11ihatemylifexPx,@"STO_CUDA_ENTRY STV_DEFAULT"
_Z11ihatemylifexPx:
.text._Z11ihatemylifexPx:
[----:B------:R-:W-:Y:S08]  /*0000*/  LDC R1, c[0x0][0x37c] ;  /* 0x0000df00ff017b82 */ /* 0x000ff00000000800 */
[----:B------:R-:W0:Y:S01]  /*0010*/  LDC.64 R2, c[0x0][0x388] ;  /* 0x0000e200ff027b82 */ /* 0x000e220000000a00 */
[----:B------:R-:W0:Y:S07]  /*0020*/  LDCU.64 UR4, c[0x0][0x358] ;  /* 0x00006b00ff0477ac */ /* 0x000e2e0008000a00 */
[----:B------:R-:W0:Y:S02]  /*0030*/  LDC.64 R4, c[0x0][0x380] ;  /* 0x0000e000ff047b82 */ /* 0x000e240000000a00 */
[----:B0-----:R-:W-:Y:S01]  /*0040*/  STG.E.64 desc[UR4][R2.64], R4 ;  /* 0x0000000402007986 */ /* 0x001fe2000c101b04 */
[----:B------:R-:W-:Y:S05]  /*0050*/  EXIT ;  /* 0x000000000000794d */ /* 0x000fea0003800000 */
.L_x_0:
[----:B------:R-:W-:-:S00]  /*0060*/  BRA `(.L_x_0) ;  /* 0xfffffffc00fc7947 */ /* 0x000fc0000383ffff */
[----:B------:R-:W-:-:S00]  /*0070*/  NOP ;  /* 0x0000000000007918 */ /* 0x000fc00000000000 */
        /* <DEDUP_REMOVED lines=8> */
.L_x_6:


//--------------------- .text._Z4zeroPh           --------------------------
	.section	.text._Z4zeroPh,"ax",@progbits
	.align	128
        .global         _Z4zeroPh
        .type           _Z4zeroPh,@function
        .size           _Z4zeroPh,(.L_x_7 - _Z4zeroPh)
        .other          _Z4zeroPh,@"STO_CUDA_ENTRY STV_DEFAULT"
_Z4zeroPh:
.text._Z4zeroPh:
[----:B------:R-:W-:Y:S08]  /*0000*/  LDC R1, c[0x0][0x37c] ;  /* 0x0000df00ff017b82 */ /* 0x000ff00000000800 */
[----:B------:R-:W0:Y:S01]  /*0010*/  LDC.64 R2, c[0x0][0x380] ;  /* 0x0000e000ff027b82 */ /* 0x000e220000000a00 */
[----:B------:R-:W0:Y:S02]  /*0020*/  LDCU.64 UR4, c[0x0][0x358] ;  /* 0x00006b00ff0477ac */ /* 0x000e240008000a00 */
[----:B0-----:R-:W-:Y:S01]  /*0030*/  STG.E.U8 desc[UR4][R2.64+0x20], RZ ;  /* 0x000020ff02007986 */ /* 0x001fe2000c101104 */
[----:B------:R-:W-:Y:S05]  /*0040*/  EXIT ;  /* 0x000000000000794d */ /* 0x000fea0003800000 */
.L_x_1:
        /* <DEDUP_REMOVED lines=11> */
.L_x_7:


//--------------------- .text._Z9gen_noncejPhS_b  --------------------------
	.section	.text._Z9gen_noncejPhS_b,"ax",@progbits
	.align	128
        .global         _Z9gen_noncejPhS_b
        .type           _Z9gen_noncejPhS_b,@function
        .size           _Z9gen_noncejPhS_b,(.L_x_8 - _Z9gen_noncejPhS_b)
        .other          _Z9gen_noncejPhS_b,@"STO_CUDA_ENTRY STV_DEFAULT"
_Z9gen_noncejPhS_b:
.text._Z9gen_noncejPhS_b:
[----:B------:R-:W0:Y:S01]  /*0000*/  LDC R1, c[0x0][0x37c] ;  /* 0x0000df00ff017b82 */ /* 0x000e220000000800 */
[----:B------:R-:W1:Y:S01]  /*0010*/  LDCU UR7, c[0x0][0x380] ;  /* 0x00007000ff0777ac */ /* 0x000e620008000800 */
[----:B0-----:R-:W-:Y:S01]  /*0020*/  VIADD R1, R1, 0xfffffff8 ;  /* 0xfffffff801017836 */ /* 0x001fe20000000000 */
[----:B------:R-:W1:Y:S01]  /*0030*/  LDCU.64 UR4, c[0x0][0x390] ;  /* 0x00007200ff0477ac */ /* 0x000e620008000a00 */
[----:B------:R-:W0:Y:S01]  /*0040*/  LDCU.64 UR8, c[0x0][0x358] ;  /* 0x00006b00ff0877ac */ /* 0x000e220008000a00 */
[----:B-1----:R-:W-:-:S04]  /*0050*/  UIADD3 UR6, UP0, UPT, UR7, UR4, URZ ;  /* 0x0000000407067290 */ /* 0x002fc8000ff1e0ff */
[----:B------:R-:W-:Y:S02]  /*0060*/  UIADD3.X UR10, UPT, UPT, URZ, UR5, URZ, UP0, !UPT ;  /* 0x00000005ff0a7290 */ /* 0x000fe400087fe4ff */
[----:B------:R-:W-:-:S04]  /*0070*/  IMAD.U32 R4, RZ, RZ, UR6 ;  /* 0x00000006ff047e24 */ /* 0x000fc8000f8e00ff */
[----:B------:R-:W-:-:S05]  /*0080*/  IMAD.U32 R5, RZ, RZ, UR10 ;  /* 0x0000000aff057e24 */ /* 0x000fca000f8e00ff */
[----:B0-----:R-:W2:Y:S01]  /*0090*/  LDG.E.U8 R4, desc[UR8][R4.64] ;  /* 0x0000000804047981 */ /* 0x001ea2000c1e1100 */
[----:B------:R-:W0:Y:S01]  /*00a0*/  LDCU.64 UR10, c[0x4][URZ] ;  /* 0x01000000ff0a77ac */ /* 0x000e220008000a00 */
[----:B------:R-:W1:Y:S01]  /*00b0*/  LDC.64 R2, c[0x0][0x388] ;  /* 0x0000e200ff027b82 */ /* 0x000e620000000a00 */
[----:B--2---:R-:W-:-:S04]  /*00c0*/  SHF.R.U32.HI R0, RZ, 0x4, R4 ;  /* 0x00000004ff007819 */ /* 0x004fc80000011604 */
[----:B------:R-:W-:-:S04]  /*00d0*/  LOP3.LUT R0, R0, 0xffff, RZ, 0xc0, !PT ;  /* 0x0000ffff00007812 */ /* 0x000fc800078ec0ff */
[----:B0-----:R-:W-:-:S05]  /*00e0*/  IADD3 R6, P0, PT, R0, UR10, RZ ;  /* 0x0000000a00067c10 */ /* 0x001fca000ff1e0ff */
[----:B------:R-:W-:-:S05]  /*00f0*/  IMAD.X R7, RZ, RZ, UR11, P0 ;  /* 0x0000000bff077e24 */ /* 0x000fca00080e06ff */
[----:B------:R-:W1:Y:S01]  /*0100*/  LDG.E.U8.CONSTANT R11, desc[UR8][R6.64] ;  /* 0x00000008060b7981 */ /* 0x000e62000c1e9100 */
[----:B------:R-:W-:-:S04]  /*0110*/  UIADD3 UR6, UPT, UPT, UR7, 0x75095d, URZ ;  /* 0x0075095d07067890 */ /* 0x000fc8000fffe0ff */
[----:B------:R-:W-:-:S04]  /*0120*/  ULOP3.LUT UR6, UR6, 0xffffff, URZ, 0xc0, !UPT ;  /* 0x00ffffff06067892 */ /* 0x000fc8000f8ec0ff */
[----:B------:R-:W-:-:S04]  /*0130*/  UIADD3 UR6, UP0, UPT, UR6, UR4, URZ ;  /* 0x0000000406067290 */ /* 0x000fc8000ff1e0ff */
[----:B------:R-:W-:Y:S02]  /*0140*/  UIADD3.X UR12, UPT, UPT, URZ, UR5, URZ, UP0, !UPT ;  /* 0x00000005ff0c7290 */ /* 0x000fe400087fe4ff */
[----:B------:R-:W-:-:S04]  /*0150*/  IMAD.U32 R4, RZ, RZ, UR6 ;  /* 0x00000006ff047e24 */ /* 0x000fc8000f8e00ff */
[----:B------:R-:W-:Y:S01]  /*0160*/  IMAD.U32 R5, RZ, RZ, UR12 ;  /* 0x0000000cff057e24 */ /* 0x000fe2000f8e00ff */
[----:B-1----:R0:W-:Y:S04]  /*0170*/  STG.E.U8 desc[UR8][R2.64], R11 ;  /* 0x0000000b02007986 */ /* 0x0021e8000c101108 */
[----:B------:R-:W2:Y:S02]  /*0180*/  LDG.E.U8 R0, desc[UR8][R4.64] ;  /* 0x0000000804007981 */ /* 0x000ea4000c1e1100 */
[----:B--2---:R-:W-:-:S04]  /*0190*/  LOP3.LUT R0, R0, 0xf, RZ, 0xc0, !PT ;  /* 0x0000000f00007812 */ /* 0x004fc800078ec0ff */
[----:B------:R-:W-:-:S05]  /*01a0*/  IADD3 R6, P0, PT, R0, UR10, RZ ;  /* 0x0000000a00067c10 */ /* 0x000fca000ff1e0ff */
[----:B------:R-:W-:-:S06]  /*01b0*/  IMAD.X R7, RZ, RZ, UR11, P0 ;  /* 0x0000000bff077e24 */ /* 0x000fcc00080e06ff */
[----:B------:R-:W2:Y:S04]  /*01c0*/  LDG.E.U8.CONSTANT R7, desc[UR8][R6.64] ;  /* 0x0000000806077981 */ /* 0x000ea8000c1e9100 */
[----:B--2---:R1:W-:Y:S04]  /*01d0*/  STG.E.U8 desc[UR8][R2.64+0x1], R7 ;  /* 0x0000010702007986 */ /* 0x0043e8000c101108 */
[----:B------:R-:W2:Y:S01]  /*01e0*/  LDG.E.U8 R0, desc[UR8][R4.64] ;  /* 0x0000000804007981 */ /* 0x000ea2000c1e1100 */
[----:B------:R-:W-:Y:S01]  /*01f0*/  UIADD3 UR6, UPT, UPT, UR7, 0xea12ba, URZ ;  /* 0x00ea12ba07067890 */ /* 0x000fe2000fffe0ff */
[----:B--2---:R-:W-:-:S04]  /*0200*/  SHF.R.U32.HI R0, RZ, 0x4, R0 ;  /* 0x00000004ff007819 */ /* 0x004fc80000011600 */
[----:B------:R-:W-:-:S04]  /*0210*/  LOP3.LUT R0, R0, 0xffff, RZ, 0xc0, !PT ;  /* 0x0000ffff00007812 */ /* 0x000fc800078ec0ff */
[----:B------:R-:W-:-:S05]  /*0220*/  IADD3 R8, P0, PT, R0, UR10, RZ ;  /* 0x0000000a00087c10 */ /* 0x000fca000ff1e0ff */
[----:B------:R-:W-:-:S05]  /*0230*/  IMAD.X R9, RZ, RZ, UR11, P0 ;  /* 0x0000000bff097e24 */ /* 0x000fca00080e06ff */
[----:B0-----:R-:W2:Y:S01]  /*0240*/  LDG.E.U8.CONSTANT R11, desc[UR8][R8.64] ;  /* 0x00000008080b7981 */ /* 0x001ea2000c1e9100 */
[----:B------:R-:W-:-:S04]  /*0250*/  ULOP3.LUT UR6, UR6, 0xffffff, URZ, 0xc0, !UPT ;  /* 0x00ffffff06067892 */ /* 0x000fc8000f8ec0ff */
[----:B------:R-:W-:-:S04]  /*0260*/  UIADD3 UR6, UP0, UPT, UR6, UR4, URZ ;  /* 0x0000000406067290 */ /* 0x000fc8000ff1e0ff */
[----:B------:R-:W-:Y:S02]  /*0270*/  UIADD3.X UR12, UPT, UPT, URZ, UR5, URZ, UP0, !UPT ;  /* 0x00000005ff0c7290 */ /* 0x000fe400087fe4ff */
[----:B------:R-:W-:-:S04]  /*0280*/  IMAD.U32 R6, RZ, RZ, UR6 ;  /* 0x00000006ff067e24 */ /* 0x000fc8000f8e00ff */
[----:B-1----:R-:W-:Y:S01]  /*0290*/  IMAD.U32 R7, RZ, RZ, UR12 ;  /* 0x0000000cff077e24 */ /* 0x002fe2000f8e00ff */
[----:B--2---:R0:W-:Y:S04]  /*02a0*/  STG.E.U8 desc[UR8][R2.64+0x2], R11 ;  /* 0x0000020b02007986 */ /* 0x0041e8000c101108 */
        /* <DEDUP_REMOVED lines=258> */
[----:B------:R-:W-:-:S06]  /*12d0*/  IMAD.X R9, RZ, RZ, UR11, P0 ;  /* 0x0000000bff097e24 */ /* 0x000fcc00080e06ff */
[----:B------:R-:W2:Y:S01]  /*12e0*/  LDG.E.U8.CONSTANT R9, desc[UR8][R8.64] ;  /* 0x0000000808097981 */ /* 0x000ea2000c1e9100 */
[----:B------:R-:W-:-:S04]  /*12f0*/  ULOP3.LUT UR6, UR6, 0xffffff, URZ, 0xc0, !UPT ;  /* 0x00ffffff06067892 */ /* 0x000fc8000f8ec0ff */
[----:B------:R-:W-:Y:S01]  /*1300*/  UIADD3 UR6, UP0, UPT, UR6, UR4, URZ ;  /* 0x0000000406067290 */ /* 0x000fe2000ff1e0ff */
[----:B------:R-:W3:Y:S03]  /*1310*/  LDCU.U8 UR4, c[0x0][0x398] ;  /* 0x00007300ff0477ac */ /* 0x000ee60008000000 */
[----:B------:R-:W-:Y:S02]  /*1320*/  UIADD3.X UR5, UPT, UPT, URZ, UR5, URZ, UP0, !UPT ;  /* 0x00000005ff057290 */ /* 0x000fe400087fe4ff */
[----:B------:R-:W-:-:S04]  /*1330*/  IMAD.U32 R10, RZ, RZ, UR6 ;  /* 0x00000006ff0a7e24 */ /* 0x000fc8000f8e00ff */
[----:B0-----:R-:W-:Y:S01]  /*1340*/  IMAD.U32 R11, RZ, RZ, UR5 ;  /* 0x00000005ff0b7e24 */ /* 0x001fe2000f8e00ff */
[----:B--2---:R1:W-:Y:S04]  /*1350*/  STG.E.U8 desc[UR8][R2.64+0x1e], R9 ;  /* 0x00001e0902007986 */ /* 0x0043e8000c101108 */
[----:B------:R-:W2:Y:S01]  /*1360*/  LDG.E.U8 R10, desc[UR8][R10.64] ;  /* 0x000000080a0a7981 */ /* 0x000ea2000c1e1100 */
[----:B------:R-:W0:Y:S01]  /*1370*/  LDCU UR5, c[0x0][0x2f8] ;  /* 0x00005f00ff0577ac */ /* 0x000e220008000800 */
[----:B--2---:R-:W-:-:S04]  /*1380*/  LOP3.LUT R4, R10, 0xf, RZ, 0xc0, !PT ;  /* 0x0000000f0a047812 */ /* 0x004fc800078ec0ff */
[----:B------:R-:W-:-:S05]  /*1390*/  IADD3 R4, P0, PT, R4, UR10, RZ ;  /* 0x0000000a04047c10 */ /* 0x000fca000ff1e0ff */
[----:B------:R-:W-:-:S06]  /*13a0*/  IMAD.X R5, RZ, RZ, UR11, P0 ;  /* 0x0000000bff057e24 */ /* 0x000fcc00080e06ff */
[----:B------:R-:W2:Y:S01]  /*13b0*/  LDG.E.U8.CONSTANT R5, desc[UR8][R4.64] ;  /* 0x0000000804057981 */ /* 0x000ea2000c1e9100 */
[----:B---3--:R-:W-:Y:S01]  /*13c0*/  UPRMT UR4, UR4, 0x8880, URZ ;  /* 0x0000888004047896 */ /* 0x008fe200080000ff */
[----:B0-----:R-:W-:-:S05]  /*13d0*/  IADD3 R6, P1, PT, R1, UR5, RZ ;  /* 0x0000000501067c10 */ /* 0x001fca000ff3e0ff */
[----:B------:R-:W-:Y:S01]  /*13e0*/  ISETP.NE.AND P0, PT, RZ, UR4, PT ;  /* 0x00000004ff007c0c */ /* 0x000fe2000bf05270 */
[----:B--2---:R1:W-:-:S12]  /*13f0*/  STG.E.U8 desc[UR8][R2.64+0x1f], R5 ;  /* 0x00001f0502007986 */ /* 0x0043d8000c101108 */
[----:B------:R-:W-:Y:S05]  /*1400*/  @!P0 EXIT ;  /* 0x000000000000894d */ /* 0x000fea0003800000 */
[----:B-1----:R-:W0:Y:S01]  /*1410*/  LDC.64 R8, c[0x0][0x388] ;  /* 0x0000e200ff087b82 */ /* 0x002e220000000a00 */
[----:B------:R-:W-:Y:S01]  /*1420*/  MOV R0, 0x10 ;  /* 0x0000001000007802 */ /* 0x000fe20000000f00 */
[----:B------:R-:W1:Y:S01]  /*1430*/  LDCU UR4, c[0x0][0x2fc] ;  /* 0x00005f80ff0477ac */ /* 0x000e620008000800 */
[----:B------:R-:W2:Y:S05]  /*1440*/  LDCU.64 UR6, c[0x4][0x8] ;  /* 0x01000100ff0677ac */ /* 0x000eaa0008000a00 */
[----:B------:R3:W4:Y:S01]  /*1450*/  LDC.64 R2, c[0x4][R0] ;  /* 0x0100000000027b82 */ /* 0x0007220000000a00 */
[----:B-1----:R-:W-:Y:S01]  /*1460*/  IMAD.X R7, RZ, RZ, UR4, P1 ;  /* 0x00000004ff077e24 */ /* 0x002fe200088e06ff */
[----:B0-----:R3:W-:Y:S01]  /*1470*/  STL.64 [R1], R8 ;  /* 0x0000000801007387 */ /* 0x0017e20000100a00 */
[----:B--2---:R-:W-:-:S02]  /*1480*/  IMAD.U32 R4, RZ, RZ, UR6 ;  /* 0x00000006ff047e24 */ /* 0x004fc4000f8e00ff */
[----:B------:R-:W-:-:S07]  /*1490*/  IMAD.U32 R5, RZ, RZ, UR7 ;  /* 0x00000007ff057e24 */ /* 0x000fce000f8e00ff */
[----:B------:R-:W-:-:S07]  /*14a0*/  LEPC R20, `(.L_x_2) ;  /* 0x000000001014794e */ /* 0x000fce0000000000 */
[----:B---34-:R-:W-:Y:S05]  /*14b0*/  CALL.ABS.NOINC R2 ;  /* 0x0000000002007343 */ /* 0x018fea0003c00000 */
.L_x_2:
[----:B------:R-:W-:Y:S05]  /*14c0*/  EXIT ;  /* 0x000000000000794d */ /* 0x000fea0003800000 */
.L_x_3:
        /* <DEDUP_REMOVED lines=11> */
.L_x_8:


//--------------------- .text._Z11fill_memoryPhPx --------------------------
	.section	.text._Z11fill_memoryPhPx,"ax",@progbits
	.align	128
        .global         _Z11fill_memoryPhPx
        .type           _Z11fill_memoryPhPx,@function
        .size           _Z11fill_memoryPhPx,(.L_x_9 - _Z11fill_memoryPhPx)
        .other          _Z11fill_memoryPhPx,@"STO_CUDA_ENTRY STV_DEFAULT"
_Z11fill_memoryPhPx:
.text._Z11fill_memoryPhPx:
[----:B------:R-:W-:Y:S01]  /*0000*/  LDC R1, c[0x0][0x37c] ;  /* 0x0000df00ff017b82 */ /* 0x000fe20000000800 */
[----:B------:R-:W0:Y:S01]  /*0010*/  LDCU.64 UR4, c[0x0][0x380] ;  /* 0x00007000ff0477ac */ /* 0x000e220008000a00 */
[----:B------:R-:W1:Y:S01]  /*0020*/  LDCU.64 UR6, c[0x0][0x358] ;  /* 0x00006b00ff0677ac */ /* 0x000e620008000a00 */
[----:B0-----:R-:W-:-:S04]  /*0030*/  UIADD3 UR4, UP0, UPT, UR4, 0x40, URZ ;  /* 0x0000004004047890 */ /* 0x001fc8000ff1e0ff */
[----:B------:R-:W-:Y:S02]  /*0040*/  UIADD3.X UR5, UPT, UPT, URZ, UR5, URZ, UP0, !UPT ;  /* 0x00000005ff057290 */ /* 0x000fe400087fe4ff */
[----:B------:R-:W-:Y:S01]  /*0050*/  MOV R0, UR4 ;  /* 0x0000000400007c02 */ /* 0x000fe20008000f00 */
[----:B------:R-:W-:-:S03]  /*0060*/  UMOV UR4, URZ ;  /* 0x000000ff00047c82 */ /* 0x000fc60008000000 */
[----:B-1----:R-:W-:-:S07]  /*0070*/  MOV R11, UR5 ;  /* 0x00000005000b7c02 */ /* 0x002fce0008000f00 */
.L_x_4:
[----:B0-----:R-:W0:Y:S02]  /*0080*/  LDC.64 R2, c[0x0][0x388] ;  /* 0x0000e200ff027b82 */ /* 0x001e240000000a00 */
[----:B0-----:R-:W2:Y:S01]  /*0090*/  LDG.E.64 R6, desc[UR6][R2.64] ;  /* 0x0000000602067981 */ /* 0x001ea2000c1e1b00 */
[----:B------:R-:W-:Y:S01]  /*00a0*/  HFMA2 R4, -RZ, RZ, 0, 6.55651092529296875e-07 ;  /* 0x0000000bff047431 */ /* 0x000fe200000001ff */
[----:B------:R-:W-:Y:S01]  /*00b0*/  MOV R5, 0x0 ;  /* 0x0000000000057802 */ /* 0x000fe20000000f00 */
[----:B--2---:R-:W-:-:S03]  /*00c0*/  IMAD R7, R7, -0x21131993, RZ ;  /* 0xdeece66d07077824 */ /* 0x004fc600078e02ff */
[----:B------:R-:W-:-:S04]  /*00d0*/  IMAD.WIDE.U32 R8, R6, -0x21131993, R4 ;  /* 0xdeece66d06087825 */ /* 0x000fc800078e0004 */
[----:B------:R-:W-:Y:S01]  /*00e0*/  IMAD R7, R6, 0x5, R7 ;  /* 0x0000000506077824 */ /* 0x000fe200078e0207 */
[----:B------:R-:W-:-:S04]  /*00f0*/  MOV R6, R0 ;  /* 0x0000000000067202 */ /* 0x000fc80000000f00 */
[----:B------:R-:W-:Y:S02]  /*0100*/  IADD3 R9, PT, PT, R9, R7, RZ ;  /* 0x0000000709097210 */ /* 0x000fe40007ffe0ff */
[----:B------:R-:W-:Y:S02]  /*0110*/  MOV R7, R11 ;  /* 0x0000000b00077202 */ /* 0x000fe40000000f00 */
[----:B------:R-:W-:-:S05]  /*0120*/  LOP3.LUT R9, R9, 0xffff, RZ, 0xc0, !PT ;  /* 0x0000ffff09097812 */ /* 0x000fca00078ec0ff */
[----:B------:R-:W-:Y:S04]  /*0130*/  STG.E.64 desc[UR6][R2.64], R8 ;  /* 0x0000000802007986 */ /* 0x000fe8000c101b06 */
[----:B------:R0:W-:Y:S04]  /*0140*/  STG.E.64 desc[UR6][R6.64+-0x40], R8 ;  /* 0xffffc00806007986 */ /* 0x0001e8000c101b06 */
[----:B------:R-:W2:Y:S02]  /*0150*/  LDG.E.64 R10, desc[UR6][R2.64] ;  /* 0x00000006020a7981 */ /* 0x000ea4000c1e1b00 */
[----:B--2---:R-:W-:-:S02]  /*0160*/  IMAD R11, R11, -0x21131993, RZ ;  /* 0xdeece66d0b0b7824 */ /* 0x004fc400078e02ff */
[----:B------:R-:W-:-:S04]  /*0170*/  IMAD.WIDE.U32 R12, R10, -0x21131993, R4 ;  /* 0xdeece66d0a0c7825 */ /* 0x000fc800078e0004 */
[----:B------:R-:W-:-:S05]  /*0180*/  IMAD R11, R10, 0x5, R11 ;  /* 0x000000050a0b7824 */ /* 0x000fca00078e020b */
[----:B------:R-:W-:-:S04]  /*0190*/  IADD3 R10, PT, PT, R13, R11, RZ ;  /* 0x0000000b0d0a7210 */ /* 0x000fc80007ffe0ff */
[----:B------:R-:W-:Y:S02]  /*01a0*/  LOP3.LUT R11, R10, 0xffff, RZ, 0xc0, !PT ;  /* 0x0000ffff0a0b7812 */ /* 0x000fe400078ec0ff */
[----:B------:R-:W-:-:S05]  /*01b0*/  MOV R10, R12 ;  /* 0x0000000c000a7202 */ /* 0x000fca0000000f00 */
[----:B------:R-:W-:Y:S04]  /*01c0*/  STG.E.64 desc[UR6][R2.64], R10 ;  /* 0x0000000a02007986 */ /* 0x000fe8000c101b06 */
[----:B------:R1:W-:Y:S04]  /*01d0*/  STG.E.64 desc[UR6][R6.64+-0x38], R10 ;  /* 0xffffc80a06007986 */ /* 0x0003e8000c101b06 */
[----:B------:R-:W2:Y:S02]  /*01e0*/  LDG.E.64 R12, desc[UR6][R2.64] ;  /* 0x00000006020c7981 */ /* 0x000ea4000c1e1b00 */
[----:B--2---:R-:W-:-:S02]  /*01f0*/  IMAD R13, R13, -0x21131993, RZ ;  /* 0xdeece66d0d0d7824 */ /* 0x004fc400078e02ff */
[----:B0-----:R-:W-:-:S04]  /*0200*/  IMAD.WIDE.U32 R8, R12, -0x21131993, R4 ;  /* 0xdeece66d0c087825 */ /* 0x001fc800078e0004 */
[----:B------:R-:W-:-:S05]  /*0210*/  IMAD R13, R12, 0x5, R13 ;  /* 0x000000050c0d7824 */ /* 0x000fca00078e020d */
[----:B------:R-:W-:-:S04]  /*0220*/  IADD3 R9, PT, PT, R9, R13, RZ ;  /* 0x0000000d09097210 */ /* 0x000fc80007ffe0ff */
[----:B------:R-:W-:-:S05]  /*0230*/  LOP3.LUT R9, R9, 0xffff, RZ, 0xc0, !PT ;  /* 0x0000ffff09097812 */ /* 0x000fca00078ec0ff */
[----:B------:R-:W-:Y:S04]  /*0240*/  STG.E.64 desc[UR6][R2.64], R8 ;  /* 0x0000000802007986 */ /* 0x000fe8000c101b06 */
[----:B------:R0:W-:Y:S04]  /*0250*/  STG.E.64 desc[UR6][R6.64+-0x30], R8 ;  /* 0xffffd00806007986 */ /* 0x0001e8000c101b06 */
[----:B------:R-:W2:Y:S02]  /*0260*/  LDG.E.64 R12, desc[UR6][R2.64] ;  /* 0x00000006020c7981 */ /* 0x000ea4000c1e1b00 */
[----:B--2---:R-:W-:-:S02]  /*0270*/  IMAD R13, R13, -0x21131993, RZ ;  /* 0xdeece66d0d0d7824 */ /* 0x004fc400078e02ff */
[----:B-1----:R-:W-:-:S04]  /*0280*/  IMAD.WIDE.U32 R10, R12, -0x21131993, R4 ;  /* 0xdeece66d0c0a7825 */ /* 0x002fc800078e0004 */
[----:B------:R-:W-:-:S05]  /*0290*/  IMAD R13, R12, 0x5, R13 ;  /* 0x000000050c0d7824 */ /* 0x000fca00078e020d */
[----:B------:R-:W-:-:S04]  /*02a0*/  IADD3 R11, PT, PT, R11, R13, RZ ;  /* 0x0000000d0b0b7210 */ /* 0x000fc80007ffe0ff */
[----:B------:R-:W-:-:S05]  /*02b0*/  LOP3.LUT R11, R11, 0xffff, RZ, 0xc0, !PT ;  /* 0x0000ffff0b0b7812 */ /* 0x000fca00078ec0ff */
        /* <DEDUP_REMOVED lines=88> */
[----:B------:R0:W-:Y:S04]  /*0840*/  STG.E.64 desc[UR6][R2.64], R8 ;  /* 0x0000000802007986 */ /* 0x0001e8000c101b06 */
[----:B------:R0:W-:Y:S04]  /*0850*/  STG.E.64 desc[UR6][R6.64+0x30], R8 ;  /* 0x0000300806007986 */ /* 0x0001e8000c101b06 */
[----:B------:R-:W1:Y:S01]  /*0860*/  LDG.E.64 R12, desc[UR6][R2.64] ;  /* 0x00000006020c7981 */ /* 0x000e62000c1e1b00 */
[----:B------:R-:W-:Y:S01]  /*0870*/  UIADD3 UR4, UPT, UPT, UR4, 0x10, URZ ;  /* 0x0000001004047890 */ /* 0x000fe2000fffe0ff */
[----:B------:R-:W-:-:S03]  /*0880*/  IADD3 R0, P0, PT, R6, 0x80, RZ ;  /* 0x0000008006007810 */ /* 0x000fc60007f1e0ff */
[----:B------:R-:W-:Y:S01]  /*0890*/  UISETP.NE.AND UP0, UPT, UR4, 0x200000, UPT ;  /* 0x002000000400788c */ /* 0x000fe2000bf05270 */
[----:B-1----:R-:W-:Y:S02]  /*08a0*/  IMAD R11, R13, -0x21131993, RZ ;  /* 0xdeece66d0d0b7824 */ /* 0x002fe400078e02ff */
[----:B------:R-:W-:-:S04]  /*08b0*/  IMAD.WIDE.U32 R4, R12, -0x21131993, R4 ;  /* 0xdeece66d0c047825 */ /* 0x000fc800078e0004 */
[----:B------:R-:W-:-:S05]  /*08c0*/  IMAD R11, R12, 0x5, R11 ;  /* 0x000000050c0b7824 */ /* 0x000fca00078e020b */
[----:B------:R-:W-:Y:S02]  /*08d0*/  IADD3 R5, PT, PT, R5, R11, RZ ;  /* 0x0000000b05057210 */ /* 0x000fe40007ffe0ff */
[----:B------:R-:W-:Y:S02]  /*08e0*/  IADD3.X R11, PT, PT, RZ, R7, RZ, P0, !PT ;  /* 0x00000007ff0b7210 */ /* 0x000fe400007fe4ff */
[----:B------:R-:W-:-:S05]  /*08f0*/  LOP3.LUT R5, R5, 0xffff, RZ, 0xc0, !PT ;  /* 0x0000ffff05057812 */ /* 0x000fca00078ec0ff */
[----:B------:R0:W-:Y:S04]  /*0900*/  STG.E.64 desc[UR6][R2.64], R4 ;  /* 0x0000000402007986 */ /* 0x0001e8000c101b06 */
[----:B------:R0:W-:Y:S01]  /*0910*/  STG.E.64 desc[UR6][R6.64+0x38], R4 ;  /* 0x0000380406007986 */ /* 0x0001e2000c101b06 */
[----:B------:R-:W-:Y:S05]  /*0920*/  BRA.U UP0, `(.L_x_4) ;  /* 0xfffffff500d47547 */ /* 0x000fea000b83ffff */
[----:B------:R-:W-:Y:S05]  /*0930*/  EXIT ;  /* 0x000000000000794d */ /* 0x000fea0003800000 */
.L_x_5:
        /* <DEDUP_REMOVED lines=12> */
.L_x_9:


//--------------------- .nv.global.init           --------------------------
	.section	.nv.global.init,"aw",@progbits
.nv.global.init:
	.type		$str$1,@object
	.size		$str$1,($str - $str$1)
$str$1:
        /*0000*/ 	.byte	0x25, 0x73, 0x0a, 0x00
	.type		$str,@object
	.size		$str,(.L_0 - $str)
$str:
        /*0004*/ 	.byte	0x30, 0x31, 0x32, 0x33, 0x34, 0x35, 0x36, 0x37, 0x38, 0x39, 0x61, 0x62, 0x63, 0x64, 0x65, 0x66
        /*0014*/ 	.byte	0x00
.L_0:


//--------------------- .nv.shared.reserved.0     --------------------------
	.section	.nv.shared.reserved.0,"aw",@nobits
	.weak		__nv_reservedSMEM_offset_0_alias
	.size		__nv_reservedSMEM_offset_0_alias, 0, 64
	.other		__nv_reservedSMEM_offset_0_alias,@"STO_CUDA_RESERVED_SHARED STV_DEFAULT"
__nv_reservedSMEM_offset_0_alias:
	.zero		0
	.zero		64


//--------------------- .nv.constant0._Z11ihatemylifexPx --------------------------
	.section	.nv.constant0._Z11ihatemylifexPx,"a",@progbits
	.sectionflags	@""
	.align	4
.nv.constant0._Z11ihatemylifexPx:
	.zero		912


//--------------------- .nv.constant0._Z4zeroPh   --------------------------
	.section	.nv.constant0._Z4zeroPh,"a",@progbits
	.sectionflags	@""
	.align	4
.nv.constant0._Z4zeroPh:
	.zero		904


//--------------------- .nv.constant0._Z9gen_noncejPhS_b --------------------------
	.section	.nv.constant0._Z9gen_noncejPhS_b,"a",@progbits
	.sectionflags	@""
	.align	4
.nv.constant0._Z9gen_noncejPhS_b:
	.zero		921


//--------------------- .nv.constant0._Z11fill_memoryPhPx --------------------------
	.section	.nv.constant0._Z11fill_memoryPhPx,"a",@progbits
	.sectionflags	@""
	.align	4
.nv.constant0._Z11fill_memoryPhPx:
	.zero		912


//--------------------- SYMBOLS --------------------------

	.type		.nv.reservedSmem.offset0,@object
	.size		.nv.reservedSmem.offset0,0x4
	.type		vprintf,@function
